	.headerflags	@"EF_CUDA_TEXMODE_UNIFIED EF_CUDA_64BIT_ADDRESS EF_CUDA_SM89 EF_CUDA_VIRTUAL_SM(EF_CUDA_SM89)"
	.elftype	@"ET_EXEC"


//--------------------- .nv.info                  --------------------------
	.section	.nv.info,"",@"SHT_CUDA_INFO"
	.align	4


	//----- nvinfo : EIATTR_REGCOUNT
	.align		4
        /*0000*/ 	.byte	0x04, 0x2f
        /*0002*/ 	.short	(.L_1 - .L_0)
	.align		4
.L_0:
        /*0004*/ 	.word	index@(triton_per_fused_add_mul_pow_reciprocal_select_sum_unsqueeze_13)
        /*0008*/ 	.word	0x00000012


	//----- nvinfo : EIATTR_FRAME_SIZE
	.align		4
.L_1:
        /*000c*/ 	.byte	0x04, 0x11
        /*000e*/ 	.short	(.L_3 - .L_2)
	.align		4
.L_2:
        /*0010*/ 	.word	index@(triton_per_fused_add_mul_pow_reciprocal_select_sum_unsqueeze_13)
        /*0014*/ 	.word	0x00000000


	//----- nvinfo : EIATTR_MIN_STACK_SIZE
	.align		4
.L_3:
        /*0018*/ 	.byte	0x04, 0x12
        /*001a*/ 	.short	(.L_5 - .L_4)
	.align		4
.L_4:
        /*001c*/ 	.word	index@(triton_per_fused_add_mul_pow_reciprocal_select_sum_unsqueeze_13)
        /*0020*/ 	.word	0x00000000
.L_5:


//--------------------- .nv.info.triton_per_fused_add_mul_pow_reciprocal_select_sum_unsqueeze_13 --------------------------
	.section	.nv.info.triton_per_fused_add_mul_pow_reciprocal_select_sum_unsqueeze_13,"",@"SHT_CUDA_INFO"
	.sectionflags	@""
	.align	4


	//----- nvinfo : EIATTR_CUDA_API_VERSION
	.align		4
        /*0000*/ 	.byte	0x04, 0x37
        /*0002*/ 	.short	(.L_7 - .L_6)
.L_6:
        /*0004*/ 	.word	0x00000080


	//----- nvinfo : EIATTR_PARAM_CBANK
	.align		4
.L_7:
        /*0008*/ 	.byte	0x04, 0x0a
        /*000a*/ 	.short	(.L_9 - .L_8)
	.align		4
.L_8:
        /*000c*/ 	.word	index@(.nv.constant0.triton_per_fused_add_mul_pow_reciprocal_select_sum_unsqueeze_13)
        /*0010*/ 	.short	0x0160
        /*0012*/ 	.short	0x0028


	//----- nvinfo : EIATTR_CBANK_PARAM_SIZE
	.align		4
.L_9:
        /*0014*/ 	.byte	0x03, 0x19
        /*0016*/ 	.short	0x0028


	//----- nvinfo : EIATTR_KPARAM_INFO
	.align		4
        /*0018*/ 	.byte	0x04, 0x17
        /*001a*/ 	.short	(.L_11 - .L_10)
.L_10:
        /*001c*/ 	.word	0x00000000
        /*0020*/ 	.short	0x0004
        /*0022*/ 	.short	0x0020
        /*0024*/ 	.byte	0x00, 0xf4, 0x21, 0x00


	//----- nvinfo : EIATTR_KPARAM_INFO
	.align		4
.L_11:
        /*0028*/ 	.byte	0x04, 0x17
        /*002a*/ 	.short	(.L_13 - .L_12)
.L_12:
        /*002c*/ 	.word	0x00000000
        /*0030*/ 	.short	0x0003
        /*0032*/ 	.short	0x0018
        /*0034*/ 	.byte	0x00, 0xf0, 0x11, 0x00


	//----- nvinfo : EIATTR_KPARAM_INFO
	.align		4
.L_13:
        /*0038*/ 	.byte	0x04, 0x17
        /*003a*/ 	.short	(.L_15 - .L_14)
.L_14:
        /*003c*/ 	.word	0x00000000
        /*0040*/ 	.short	0x0002
        /*0042*/ 	.short	0x0010
        /*0044*/ 	.byte	0x00, 0xf4, 0x21, 0x00


	//----- nvinfo : EIATTR_KPARAM_INFO
	.align		4
.L_15:
        /*0048*/ 	.byte	0x04, 0x17
        /*004a*/ 	.short	(.L_17 - .L_16)
.L_16:
        /*004c*/ 	.word	0x00000000
        /*0050*/ 	.short	0x0001
        /*0052*/ 	.short	0x0008
        /*0054*/ 	.byte	0x00, 0xf4, 0x21, 0x00


	//----- nvinfo : EIATTR_KPARAM_INFO
	.align		4
.L_17:
        /*0058*/ 	.byte	0x04, 0x17
        /*005a*/ 	.short	(.L_19 - .L_18)
.L_18:
        /*005c*/ 	.word	0x00000000
        /*0060*/ 	.short	0x0000
        /*0062*/ 	.short	0x0000
        /*0064*/ 	.byte	0x00, 0xf4, 0x21, 0x00


	//----- nvinfo : EIATTR_MAXREG_COUNT
	.align		4
.L_19:
        /*0068*/ 	.byte	0x03, 0x1b
        /*006a*/ 	.short	0x00ff


	//----- nvinfo : EIATTR_COOP_GROUP_MASK_REGIDS
	.align		4
        /*006c*/ 	.byte	0x04, 0x29
        /*006e*/ 	.short	(.L_21 - .L_20)


	//   ....[0]....
.L_20:
        /*0070*/ 	.word	0xffffffff


	//   ....[1]....
        /*0074*/ 	.word	0xffffffff


	//   ....[2]....
        /*0078*/ 	.word	0xffffffff


	//   ....[3]....
        /*007c*/ 	.word	0xffffffff


	//   ....[4]....
        /*0080*/ 	.word	0xffffffff


	//   ....[5]....
        /*0084*/ 	.word	0xffffffff


	//----- nvinfo : EIATTR_COOP_GROUP_INSTR_OFFSETS
	.align		4
.L_21:
        /*0088*/ 	.byte	0x04, 0x28
        /*008a*/ 	.short	(.L_23 - .L_22)


	//   ....[0]....
.L_22:
        /*008c*/ 	.word	0x000000c0


	//   ....[1]....
        /*0090*/ 	.word	0x000000f0


	//   ....[2]....
        /*0094*/ 	.word	0x00000110


	//   ....[3]....
        /*0098*/ 	.word	0x00000130


	//   ....[4]....
        /*009c*/ 	.word	0x00000150


	//   ....[5]....
        /*00a0*/ 	.word	0x000001d0


	//----- nvinfo : EIATTR_EXIT_INSTR_OFFSETS
	.align		4
.L_23:
        /*00a4*/ 	.byte	0x04, 0x1c
        /*00a6*/ 	.short	(.L_25 - .L_24)


	//   ....[0]....
.L_24:
        /*00a8*/ 	.word	0x00000340


	//----- nvinfo : EIATTR_REQNTID
	.align		4
.L_25:
        /*00ac*/ 	.byte	0x04, 0x10
        /*00ae*/ 	.short	(.L_27 - .L_26)
.L_26:
        /*00b0*/ 	.word	0x00000040
        /*00b4*/ 	.word	0x00000001
        /*00b8*/ 	.word	0x00000001
.L_27:


//--------------------- .nv.callgraph             --------------------------
	.section	.nv.callgraph,"",@"SHT_CUDA_CALLGRAPH"
	.align	4
	.sectionentsize	8
	.align		4
        /*0000*/ 	.word	0x00000000
	.align		4
        /*0004*/ 	.word	0xffffffff
	.align		4
        /*0008*/ 	.word	0x00000000
	.align		4
        /*000c*/ 	.word	0xfffffffe
	.align		4
        /*0010*/ 	.word	0x00000000
	.align		4
        /*0014*/ 	.word	0xfffffffd
	.align		4
        /*0018*/ 	.word	0x00000000
	.align		4
        /*001c*/ 	.word	0xfffffffc


//--------------------- .nv.rel.action            --------------------------
	.section	.nv.rel.action,"",@"SHT_CUDA_RELOCINFO"
	.align	8
	.sectionentsize	8
        /*0000*/ 	.byte	0x73, 0x00, 0x00, 0x00, 0x00, 0x00, 0x00, 0x00, 0x00, 0x00, 0x00, 0x11, 0x25, 0x00, 0x05, 0x36


//--------------------- .nv.constant0.triton_per_fused_add_mul_pow_reciprocal_select_sum_unsqueeze_13 --------------------------
	.section	.nv.constant0.triton_per_fused_add_mul_pow_reciprocal_select_sum_unsqueeze_13,"a",@progbits
	.sectionflags	@""
	.align	4
.nv.constant0.triton_per_fused_add_mul_pow_reciprocal_select_sum_unsqueeze_13:
	.zero		392


//--------------------- .text.triton_per_fused_add_mul_pow_reciprocal_select_sum_unsqueeze_13 --------------------------
	.section	.text.triton_per_fused_add_mul_pow_reciprocal_select_sum_unsqueeze_13,"ax",@progbits
	.sectionflags	@"SHF_BARRIERS=1"
	.sectioninfo	@"SHI_REGISTERS=18"
	.align	128
        .global         triton_per_fused_add_mul_pow_reciprocal_select_sum_unsqueeze_13
        .type           triton_per_fused_add_mul_pow_reciprocal_select_sum_unsqueeze_13,@function
        .size           triton_per_fused_add_mul_pow_reciprocal_select_sum_unsqueeze_13,(.L_x_1 - triton_per_fused_add_mul_pow_reciprocal_select_sum_unsqueeze_13)
        .other          triton_per_fused_add_mul_pow_reciprocal_select_sum_unsqueeze_13,@"STO_CUDA_ENTRY STV_DEFAULT"
triton_per_fused_add_mul_pow_reciprocal_select_sum_unsqueeze_13:
.text.triton_per_fused_add_mul_pow_reciprocal_select_sum_unsqueeze_13:
[----:B------:R-:W-:Y:S02]  /*0000*/  MOV R1, c[0x0][0x28] ;  /* 0x00000a0000017a02 */ /* 0x000fe40000000f00 */
[----:B------:R-:W0:Y:S01]  /*0010*/  S2R R13, SR_TID.X ;  /* 0x00000000000d7919 */ /* 0x000e220000002100 */
[----:B------:R-:W-:Y:S01]  /*0020*/  MOV R15, 0x4 ;  /* 0x00000004000f7802 */ /* 0x000fe20000000f00 */
[----:B------:R-:W-:Y:S01]  /*0030*/  ULDC.64 UR4, c[0x0][0x118] ;  /* 0x0000460000047ab9 */ /* 0x000fe20000000a00 */
[----:B0-----:R-:W-:-:S05]  /*0040*/  LOP3.LUT R4, R13, 0x3f, RZ, 0xc0, !PT ;  /* 0x0000003f0d047812 */ /* 0x001fca00078ec0ff */
[----:B------:R-:W-:-:S05]  /*0050*/  IMAD.WIDE.U32 R2, R4, R15, c[0x0][0x168] ;  /* 0x00005a0004027625 */ /* 0x000fca00078e000f */
[----:B------:R0:W2:Y:S01]  /*0060*/  LDG.E R0, [R2.64+0x700] ;  /* 0x0007000402007981 */ /* 0x0000a2000c1e1900 */
[C---:B------:R-:W-:Y:S02]  /*0070*/  LOP3.LUT P0, RZ, R13.reuse, 0x1f, RZ, 0xc0, !PT ;  /* 0x0000001f0dff7812 */ /* 0x040fe4000780c0ff */
[----:B------:R-:W-:Y:S02]  /*0080*/  ISETP.GE.AND P1, PT, R13, 0x2, PT ;  /* 0x000000020d00780c */ /* 0x000fe40003f26270 */
[----:B0-----:R-:W-:-:S04]  /*0090*/  SHF.R.U32.HI R2, RZ, 0x3, R13 ;  /* 0x00000003ff027819 */ /* 0x001fc8000001160d */
[----:B------:R-:W-:Y:S01]  /*00a0*/  LOP3.LUT R3, R2, 0x4, RZ, 0xc0, !PT ;  /* 0x0000000402037812 */ /* 0x000fe200078ec0ff */
[----:B--2---:R-:W-:-:S06]  /*00b0*/  FMUL R5, R0, R0 ;  /* 0x0000000000057220 */ /* 0x004fcc0000400000 */
[----:B------:R-:W0:Y:S02]  /*00c0*/  SHFL.BFLY PT, R5, R5, 0x10, 0x1f ;  /* 0x0e001f0005057f89 */ /* 0x000e2400000e0000 */
[----:B0-----:R-:W-:Y:S01]  /*00d0*/  FFMA R6, R0, R0, R5 ;  /* 0x0000000000067223 */ /* 0x001fe20000000005 */
[----:B------:R-:W-:-:S04]  /*00e0*/  LOP3.LUT R5, R13, 0x1, RZ, 0xc0, !PT ;  /* 0x000000010d057812 */ /* 0x000fc800078ec0ff */
[----:B------:R-:W0:Y:S02]  /*00f0*/  SHFL.BFLY PT, R7, R6, 0x8, 0x1f ;  /* 0x0d001f0006077f89 */ /* 0x000e2400000e0000 */
[----:B0-----:R-:W-:-:S05]  /*0100*/  FADD R7, R6, R7 ;  /* 0x0000000706077221 */ /* 0x001fca0000000000 */
[----:B------:R-:W0:Y:S02]  /*0110*/  SHFL.BFLY PT, R8, R7, 0x4, 0x1f ;  /* 0x0c801f0007087f89 */ /* 0x000e2400000e0000 */
[----:B0-----:R-:W-:-:S05]  /*0120*/  FADD R8, R7, R8 ;  /* 0x0000000807087221 */ /* 0x001fca0000000000 */
[----:B------:R-:W0:Y:S02]  /*0130*/  SHFL.BFLY PT, R9, R8, 0x2, 0x1f ;  /* 0x0c401f0008097f89 */ /* 0x000e2400000e0000 */
[----:B0-----:R-:W-:-:S05]  /*0140*/  FADD R9, R8, R9 ;  /* 0x0000000908097221 */ /* 0x001fca0000000000 */
[----:B------:R-:W0:Y:S02]  /*0150*/  SHFL.BFLY PT, R10, R9, 0x1, 0x1f ;  /* 0x0c201f00090a7f89 */ /* 0x000e2400000e0000 */
[----:B0-----:R-:W-:-:S05]  /*0160*/  FADD R10, R9, R10 ;  /* 0x0000000a090a7221 */ /* 0x001fca0000000000 */
[----:B------:R0:W-:Y:S04]  /*0170*/  @!P0 STS [R3], R10 ;  /* 0x0000000a03008388 */ /* 0x0001e80000000800 */
[----:B------:R-:W-:Y:S01]  /*0180*/  BAR.SYNC.DEFER_BLOCKING 0x0 ;  /* 0x0000000000007b1d */ /* 0x000fe20000010000 */
[----:B------:R-:W-:-:S04]  /*0190*/  ISETP.NE.U32.AND P0, PT, R5, 0x1, PT ;  /* 0x000000010500780c */ /* 0x000fc80003f05070 */
[----:B------:R-:W-:Y:S02]  /*01a0*/  ISETP.LT.AND P0, PT, R13, 0x2, P0 ;  /* 0x000000020d00780c */ /* 0x000fe40000701270 */
[----:B0-----:R-:W-:Y:S01]  /*01b0*/  MOV R3, 0x3e800000 ;  /* 0x3e80000000037802 */ /* 0x001fe20000000f00 */
[----:B------:R-:W0:Y:S04]  /*01c0*/  @!P1 LDS R11, [R13.X4] ;  /* 0x000000000d0b9984 */ /* 0x000e280000004800 */
[----:B0-----:R-:W0:Y:S02]  /*01d0*/  SHFL.BFLY PT, R2, R11, 0x1, 0x1f ;  /* 0x0c201f000b027f89 */ /* 0x001e2400000e0000 */
[----:B0-----:R-:W-:-:S05]  /*01e0*/  FADD R2, R11, R2 ;  /* 0x000000020b027221 */ /* 0x001fca0000000000 */
[----:B------:R-:W-:Y:S04]  /*01f0*/  @P0 STS [R13.X4], R2 ;  /* 0x000000020d000388 */ /* 0x000fe80000004800 */
[----:B------:R-:W-:Y:S06]  /*0200*/  BAR.SYNC.DEFER_BLOCKING 0x0 ;  /* 0x0000000000007b1d */ /* 0x000fec0000010000 */
[----:B------:R-:W0:Y:S02]  /*0210*/  LDS R5, [RZ] ;  /* 0x00000000ff057984 */ /* 0x000e240000000800 */
[----:B0-----:R-:W-:-:S02]  /*0220*/  FADD R6, R5, 9.9999999392252902908e-09 ;  /* 0x322bcc7705067421 */ /* 0x001fc40000000000 */
[----:B------:R-:W-:Y:S03]  /*0230*/  BAR.SYNC.DEFER_BLOCKING 0x0 ;  /* 0x0000000000007b1d */ /* 0x000fe60000010000 */
[C---:B------:R-:W-:Y:S02]  /*0240*/  FSETP.GT.AND P1, PT, |R6|.reuse, 8.50705917302346158658e+37, PT ;  /* 0x7e8000000600780b */ /* 0x040fe40003f24200 */
[----:B------:R-:W-:Y:S02]  /*0250*/  FSETP.GEU.AND P0, PT, |R6|, 1.175494350822287508e-38, PT ;  /* 0x008000000600780b */ /* 0x000fe40003f0e200 */
[----:B------:R-:W-:-:S09]  /*0260*/  FSEL R3, R3, 1, P1 ;  /* 0x3f80000003037808 */ /* 0x000fd20000800000 */
[----:B------:R-:W-:Y:S01]  /*0270*/  @P1 FMUL R6, R6, 0.25 ;  /* 0x3e80000006061820 */ /* 0x000fe20000400000 */
[C---:B------:R-:W-:Y:S01]  /*0280*/  ISETP.NE.AND P1, PT, R4.reuse, RZ, PT ;  /* 0x000000ff0400720c */ /* 0x040fe20003f25270 */
[----:B------:R-:W-:Y:S01]  /*0290*/  @!P0 FMUL R3, R3, 16777216 ;  /* 0x4b80000003038820 */ /* 0x000fe20000400000 */
[----:B------:R-:W-:Y:S01]  /*02a0*/  IMAD.WIDE.U32 R4, R4, R15, c[0x0][0x170] ;  /* 0x00005c0004047625 */ /* 0x000fe200078e000f */
[----:B------:R-:W-:-:S06]  /*02b0*/  @!P0 FMUL R6, R6, 16777216 ;  /* 0x4b80000006068820 */ /* 0x000fcc0000400000 */
[----:B------:R-:W0:Y:S04]  /*02c0*/  MUFU.RCP R6, R6 ;  /* 0x0000000600067308 */ /* 0x000e280000001000 */
[----:B------:R-:W-:Y:S01]  /*02d0*/  @!P1 MOV R2, c[0x0][0x160] ;  /* 0x0000580000029a02 */ /* 0x000fe20000000f00 */
[----:B0-----:R-:W-:Y:S01]  /*02e0*/  FMUL R7, R6, R3 ;  /* 0x0000000306077220 */ /* 0x001fe20000400000 */
[----:B------:R-:W-:-:S03]  /*02f0*/  @!P1 MOV R3, c[0x0][0x164] ;  /* 0x0000590000039a02 */ /* 0x000fc60000000f00 */
[----:B------:R-:W-:Y:S02]  /*0300*/  FADD R9, R7, R7 ;  /* 0x0000000707097221 */ /* 0x000fe40000000000 */
[----:B------:R-:W-:Y:S02]  /*0310*/  @!P1 STG.E [R2.64], R7 ;  /* 0x0000000702009986 */ /* 0x000fe4000c101904 */
[----:B------:R-:W-:-:S05]  /*0320*/  FMUL R9, R0, R9 ;  /* 0x0000000900097220 */ /* 0x000fca0000400000 */
[----:B------:R-:W-:Y:S01]  /*0330*/  STG.E [R4.64], R9 ;  /* 0x0000000904007986 */ /* 0x000fe2000c101904 */
[----:B------:R-:W-:Y:S05]  /*0340*/  EXIT ;  /* 0x000000000000794d */ /* 0x000fea0003800000 */
.L_x_0:
[----:B------:R-:W-:-:S00]  /*0350*/  BRA `(.L_x_0) ;  /* 0xfffffff000007947 */ /* 0x000fc0000383ffff */
[----:B------:R-:W-:-:S00]  /*0360*/  NOP ;  /* 0x0000000000007918 */ /* 0x000fc00000000000 */
        /* <DEDUP_REMOVED lines=9> */
.L_x_1:


//--------------------- .nv.shared.triton_per_fused_add_mul_pow_reciprocal_select_sum_unsqueeze_13 --------------------------
	.section	.nv.shared.triton_per_fused_add_mul_pow_reciprocal_select_sum_unsqueeze_13,"aw",@nobits
	.sectionflags	@""
	.align	16
